//
// Generated by NVIDIA NVVM Compiler
//
// Compiler Build ID: CL-36424714
// Cuda compilation tools, release 13.0, V13.0.88
// Based on NVVM 20.0.0
//

.version 9.0
.target sm_100
.address_size 64

	// .globl	_Z13matvec_kernelPKfS0_Pfii

.visible .entry _Z13matvec_kernelPKfS0_Pfii(
	.param .u64 .ptr .align 1 _Z13matvec_kernelPKfS0_Pfii_param_0,
	.param .u64 .ptr .align 1 _Z13matvec_kernelPKfS0_Pfii_param_1,
	.param .u64 .ptr .align 1 _Z13matvec_kernelPKfS0_Pfii_param_2,
	.param .u32 _Z13matvec_kernelPKfS0_Pfii_param_3,
	.param .u32 _Z13matvec_kernelPKfS0_Pfii_param_4
)
{
	.reg .pred 	%p<11>;
	.reg .b32 	%r<38>;
	.reg .b32 	%f<112>;
	.reg .b64 	%rd<31>;

	ld.param.u64 	%rd11, [_Z13matvec_kernelPKfS0_Pfii_param_0];
	ld.param.u64 	%rd12, [_Z13matvec_kernelPKfS0_Pfii_param_1];
	ld.param.u64 	%rd10, [_Z13matvec_kernelPKfS0_Pfii_param_2];
	ld.param.u32 	%r24, [_Z13matvec_kernelPKfS0_Pfii_param_3];
	ld.param.u32 	%r23, [_Z13matvec_kernelPKfS0_Pfii_param_4];
	cvta.to.global.u64 	%rd1, %rd12;
	cvta.to.global.u64 	%rd2, %rd11;
	mov.u32 	%r25, %ctaid.x;
	mov.u32 	%r26, %ntid.x;
	mov.u32 	%r27, %tid.x;
	mad.lo.s32 	%r1, %r25, %r26, %r27;
	setp.ge.s32 	%p1, %r1, %r24;
	@%p1 bra 	$L__BB0_15;
	setp.lt.s32 	%p2, %r23, 1;
	mov.f32 	%f111, 0f00000000;
	@%p2 bra 	$L__BB0_14;
	mul.lo.s32 	%r2, %r23, %r1;
	and.b32  	%r3, %r23, 15;
	setp.lt.u32 	%p3, %r23, 16;
	mov.f32 	%f111, 0f00000000;
	mov.b32 	%r34, 0;
	@%p3 bra 	$L__BB0_5;
	and.b32  	%r34, %r23, 2147483632;
	neg.s32 	%r32, %r34;
	add.s64 	%rd3, %rd2, 32;
	add.s64 	%rd29, %rd1, 32;
	mov.f32 	%f111, 0f00000000;
	mov.u32 	%r31, %r2;
$L__BB0_4:
	.pragma "nounroll";
	mul.wide.s32 	%rd13, %r31, 4;
	add.s64 	%rd14, %rd3, %rd13;
	ld.global.f32 	%f18, [%rd14+-32];
	ld.global.f32 	%f19, [%rd29+-32];
	fma.rn.f32 	%f20, %f18, %f19, %f111;
	ld.global.f32 	%f21, [%rd14+-28];
	ld.global.f32 	%f22, [%rd29+-28];
	fma.rn.f32 	%f23, %f21, %f22, %f20;
	ld.global.f32 	%f24, [%rd14+-24];
	ld.global.f32 	%f25, [%rd29+-24];
	fma.rn.f32 	%f26, %f24, %f25, %f23;
	ld.global.f32 	%f27, [%rd14+-20];
	ld.global.f32 	%f28, [%rd29+-20];
	fma.rn.f32 	%f29, %f27, %f28, %f26;
	ld.global.f32 	%f30, [%rd14+-16];
	ld.global.f32 	%f31, [%rd29+-16];
	fma.rn.f32 	%f32, %f30, %f31, %f29;
	ld.global.f32 	%f33, [%rd14+-12];
	ld.global.f32 	%f34, [%rd29+-12];
	fma.rn.f32 	%f35, %f33, %f34, %f32;
	ld.global.f32 	%f36, [%rd14+-8];
	ld.global.f32 	%f37, [%rd29+-8];
	fma.rn.f32 	%f38, %f36, %f37, %f35;
	ld.global.f32 	%f39, [%rd14+-4];
	ld.global.f32 	%f40, [%rd29+-4];
	fma.rn.f32 	%f41, %f39, %f40, %f38;
	ld.global.f32 	%f42, [%rd14];
	ld.global.f32 	%f43, [%rd29];
	fma.rn.f32 	%f44, %f42, %f43, %f41;
	ld.global.f32 	%f45, [%rd14+4];
	ld.global.f32 	%f46, [%rd29+4];
	fma.rn.f32 	%f47, %f45, %f46, %f44;
	ld.global.f32 	%f48, [%rd14+8];
	ld.global.f32 	%f49, [%rd29+8];
	fma.rn.f32 	%f50, %f48, %f49, %f47;
	ld.global.f32 	%f51, [%rd14+12];
	ld.global.f32 	%f52, [%rd29+12];
	fma.rn.f32 	%f53, %f51, %f52, %f50;
	ld.global.f32 	%f54, [%rd14+16];
	ld.global.f32 	%f55, [%rd29+16];
	fma.rn.f32 	%f56, %f54, %f55, %f53;
	ld.global.f32 	%f57, [%rd14+20];
	ld.global.f32 	%f58, [%rd29+20];
	fma.rn.f32 	%f59, %f57, %f58, %f56;
	ld.global.f32 	%f60, [%rd14+24];
	ld.global.f32 	%f61, [%rd29+24];
	fma.rn.f32 	%f62, %f60, %f61, %f59;
	ld.global.f32 	%f63, [%rd14+28];
	ld.global.f32 	%f64, [%rd29+28];
	fma.rn.f32 	%f111, %f63, %f64, %f62;
	add.s32 	%r32, %r32, 16;
	add.s32 	%r31, %r31, 16;
	add.s64 	%rd29, %rd29, 64;
	setp.ne.s32 	%p4, %r32, 0;
	@%p4 bra 	$L__BB0_4;
$L__BB0_5:
	setp.eq.s32 	%p5, %r3, 0;
	@%p5 bra 	$L__BB0_14;
	and.b32  	%r11, %r23, 7;
	setp.lt.u32 	%p6, %r3, 8;
	@%p6 bra 	$L__BB0_8;
	add.s32 	%r29, %r34, %r2;
	mul.wide.s32 	%rd15, %r29, 4;
	add.s64 	%rd16, %rd2, %rd15;
	ld.global.f32 	%f66, [%rd16];
	mul.wide.u32 	%rd17, %r34, 4;
	add.s64 	%rd18, %rd1, %rd17;
	ld.global.f32 	%f67, [%rd18];
	fma.rn.f32 	%f68, %f66, %f67, %f111;
	ld.global.f32 	%f69, [%rd16+4];
	ld.global.f32 	%f70, [%rd18+4];
	fma.rn.f32 	%f71, %f69, %f70, %f68;
	ld.global.f32 	%f72, [%rd16+8];
	ld.global.f32 	%f73, [%rd18+8];
	fma.rn.f32 	%f74, %f72, %f73, %f71;
	ld.global.f32 	%f75, [%rd16+12];
	ld.global.f32 	%f76, [%rd18+12];
	fma.rn.f32 	%f77, %f75, %f76, %f74;
	ld.global.f32 	%f78, [%rd16+16];
	ld.global.f32 	%f79, [%rd18+16];
	fma.rn.f32 	%f80, %f78, %f79, %f77;
	ld.global.f32 	%f81, [%rd16+20];
	ld.global.f32 	%f82, [%rd18+20];
	fma.rn.f32 	%f83, %f81, %f82, %f80;
	ld.global.f32 	%f84, [%rd16+24];
	ld.global.f32 	%f85, [%rd18+24];
	fma.rn.f32 	%f86, %f84, %f85, %f83;
	ld.global.f32 	%f87, [%rd16+28];
	ld.global.f32 	%f88, [%rd18+28];
	fma.rn.f32 	%f111, %f87, %f88, %f86;
	add.s32 	%r34, %r34, 8;
$L__BB0_8:
	setp.eq.s32 	%p7, %r11, 0;
	@%p7 bra 	$L__BB0_14;
	and.b32  	%r14, %r23, 3;
	setp.lt.u32 	%p8, %r11, 4;
	@%p8 bra 	$L__BB0_11;
	add.s32 	%r30, %r34, %r2;
	mul.wide.s32 	%rd19, %r30, 4;
	add.s64 	%rd20, %rd2, %rd19;
	ld.global.f32 	%f90, [%rd20];
	mul.wide.u32 	%rd21, %r34, 4;
	add.s64 	%rd22, %rd1, %rd21;
	ld.global.f32 	%f91, [%rd22];
	fma.rn.f32 	%f92, %f90, %f91, %f111;
	ld.global.f32 	%f93, [%rd20+4];
	ld.global.f32 	%f94, [%rd22+4];
	fma.rn.f32 	%f95, %f93, %f94, %f92;
	ld.global.f32 	%f96, [%rd20+8];
	ld.global.f32 	%f97, [%rd22+8];
	fma.rn.f32 	%f98, %f96, %f97, %f95;
	ld.global.f32 	%f99, [%rd20+12];
	ld.global.f32 	%f100, [%rd22+12];
	fma.rn.f32 	%f111, %f99, %f100, %f98;
	add.s32 	%r34, %r34, 4;
$L__BB0_11:
	setp.eq.s32 	%p9, %r14, 0;
	@%p9 bra 	$L__BB0_14;
	mul.wide.u32 	%rd23, %r34, 4;
	add.s64 	%rd30, %rd1, %rd23;
	add.s32 	%r37, %r34, %r2;
	neg.s32 	%r36, %r14;
$L__BB0_13:
	.pragma "nounroll";
	mul.wide.s32 	%rd24, %r37, 4;
	add.s64 	%rd25, %rd2, %rd24;
	ld.global.f32 	%f101, [%rd25];
	ld.global.f32 	%f102, [%rd30];
	fma.rn.f32 	%f111, %f101, %f102, %f111;
	add.s64 	%rd30, %rd30, 4;
	add.s32 	%r37, %r37, 1;
	add.s32 	%r36, %r36, 1;
	setp.ne.s32 	%p10, %r36, 0;
	@%p10 bra 	$L__BB0_13;
$L__BB0_14:
	cvta.to.global.u64 	%rd26, %rd10;
	mul.wide.s32 	%rd27, %r1, 4;
	add.s64 	%rd28, %rd26, %rd27;
	st.global.f32 	[%rd28], %f111;
$L__BB0_15:
	ret;

}


// ===== COMPILED SASS (sm_100) =====

	.target	sm_100

	.elftype	@"ET_EXEC"


//--------------------- .note.nv.tkinfo           --------------------------
	.section	.note.nv.tkinfo,"",@"SHT_NOTE"
	.sectionflags	@"SHF_NOTE_NV_TKINFO"
	.tkinfo
        /*0018*/ 	.word	0x00000002
        /*0030*/ 	.string	""
        /*0030*/ 	.string	"ptxas"
        /*0030*/ 	.string	"Cuda compilation tools, release 13.0, V13.0.88"
        /*0030*/ 	.string	"Build cuda_13.0.r13.0/compiler.36424714_0"
        /*0030*/ 	.string	"-arch sm_100 -m 64 "



//--------------------- .note.nv.cuinfo           --------------------------
	.section	.note.nv.cuinfo,"",@"SHT_NOTE"
	.sectionflags	@"SHF_NOTE_NV_CUINFO"
        /*0018*/ 	.short	0x0002
        /*001a*/ 	.short	0x0064
        /*001c*/ 	.short	0x0082
	.zero		2


//--------------------- .nv.info                  --------------------------
	.section	.nv.info,"",@"SHT_CUDA_INFO"
	.align	4


	//----- nvinfo : EIATTR_REGCOUNT
	.align		4
        /*0000*/ 	.byte	0x04, 0x2f
        /*0002*/ 	.short	(.L_1 - .L_0)
	.align		4
.L_0:
        /*0004*/ 	.word	index@(_Z13matvec_kernelPKfS0_Pfii)
        /*0008*/ 	.word	0x0000001e


	//----- nvinfo : EIATTR_FRAME_SIZE
	.align		4
.L_1:
        /*000c*/ 	.byte	0x04, 0x11
        /*000e*/ 	.short	(.L_3 - .L_2)
	.align		4
.L_2:
        /*0010*/ 	.word	index@(_Z13matvec_kernelPKfS0_Pfii)
        /*0014*/ 	.word	0x00000000


	//----- nvinfo : EIATTR_MIN_STACK_SIZE
	.align		4
.L_3:
        /*0018*/ 	.byte	0x04, 0x12
        /*001a*/ 	.short	(.L_5 - .L_4)
	.align		4
.L_4:
        /*001c*/ 	.word	index@(_Z13matvec_kernelPKfS0_Pfii)
        /*0020*/ 	.word	0x00000000
.L_5:


//--------------------- .nv.compat                --------------------------
	.section	.nv.compat,"",@"SHT_CUDA_COMPAT_INFO"
	.align	4
        /*0000*/ 	.byte	0x02, 0x09, 0x00, 0x00, 0x02, 0x02, 0x01, 0x00, 0x02, 0x05, 0x05, 0x00, 0x03, 0x07, 0x01, 0x01
        /*0010*/ 	.byte	0x02, 0x03, 0x00, 0x00, 0x02, 0x06, 0x01, 0x00, 0x04, 0x0b, 0x08, 0x00, 0x09, 0x00, 0x00, 0x00
        /*0020*/ 	.byte	0x00, 0x00, 0x00, 0x00


//--------------------- .nv.info._Z13matvec_kernelPKfS0_Pfii --------------------------
	.section	.nv.info._Z13matvec_kernelPKfS0_Pfii,"",@"SHT_CUDA_INFO"
	.sectionflags	@""
	.align	4


	//----- nvinfo : EIATTR_CUDA_API_VERSION
	.align		4
        /*0000*/ 	.byte	0x04, 0x37
        /*0002*/ 	.short	(.L_7 - .L_6)
.L_6:
        /*0004*/ 	.word	0x00000082


	//----- nvinfo : EIATTR_KPARAM_INFO
	.align		4
.L_7:
        /*0008*/ 	.byte	0x04, 0x17
        /*000a*/ 	.short	(.L_9 - .L_8)
.L_8:
        /*000c*/ 	.word	0x00000000
        /*0010*/ 	.short	0x0004
        /*0012*/ 	.short	0x001c
        /*0014*/ 	.byte	0x00, 0xf0, 0x11, 0x00


	//----- nvinfo : EIATTR_KPARAM_INFO
	.align		4
.L_9:
        /*0018*/ 	.byte	0x04, 0x17
        /*001a*/ 	.short	(.L_11 - .L_10)
.L_10:
        /*001c*/ 	.word	0x00000000
        /*0020*/ 	.short	0x0003
        /*0022*/ 	.short	0x0018
        /*0024*/ 	.byte	0x00, 0xf0, 0x11, 0x00


	//----- nvinfo : EIATTR_KPARAM_INFO
	.align		4
.L_11:
        /*0028*/ 	.byte	0x04, 0x17
        /*002a*/ 	.short	(.L_13 - .L_12)
.L_12:
        /*002c*/ 	.word	0x00000000
        /*0030*/ 	.short	0x0002
        /*0032*/ 	.short	0x0010
        /*0034*/ 	.byte	0x00, 0xf5, 0x21, 0x00


	//----- nvinfo : EIATTR_KPARAM_INFO
	.align		4
.L_13:
        /*0038*/ 	.byte	0x04, 0x17
        /*003a*/ 	.short	(.L_15 - .L_14)
.L_14:
        /*003c*/ 	.word	0x00000000
        /*0040*/ 	.short	0x0001
        /*0042*/ 	.short	0x0008
        /*0044*/ 	.byte	0x00, 0xf5, 0x21, 0x00


	//----- nvinfo : EIATTR_KPARAM_INFO
	.align		4
.L_15:
        /*0048*/ 	.byte	0x04, 0x17
        /*004a*/ 	.short	(.L_17 - .L_16)
.L_16:
        /*004c*/ 	.word	0x00000000
        /*0050*/ 	.short	0x0000
        /*0052*/ 	.short	0x0000
        /*0054*/ 	.byte	0x00, 0xf5, 0x21, 0x00


	//----- nvinfo : EIATTR_SPARSE_MMA_MASK
	.align		4
.L_17:
        /*0058*/ 	.byte	0x03, 0x50
        /*005a*/ 	.short	0x0000


	//----- nvinfo : EIATTR_MAXREG_COUNT
	.align		4
        /*005c*/ 	.byte	0x03, 0x1b
        /*005e*/ 	.short	0x00ff


	//----- nvinfo : EIATTR_MERCURY_ISA_VERSION
	.align		4
        /*0060*/ 	.byte	0x03, 0x5f
        /*0062*/ 	.short	0x0101


	//----- nvinfo : EIATTR_VRC_CTA_INIT_COUNT
	.align		4
        /*0064*/ 	.byte	0x02, 0x4a
	.zero		1
	.zero		1


	//----- nvinfo : EIATTR_EXIT_INSTR_OFFSETS
	.align		4
        /*0068*/ 	.byte	0x04, 0x1c
        /*006a*/ 	.short	(.L_19 - .L_18)


	//   ....[0]....
.L_18:
        /*006c*/ 	.word	0x00000070


	//   ....[1]....
        /*0070*/ 	.word	0x00000a90


	//----- nvinfo : EIATTR_CBANK_PARAM_SIZE
	.align		4
.L_19:
        /*0074*/ 	.byte	0x03, 0x19
        /*0076*/ 	.short	0x0020


	//----- nvinfo : EIATTR_PARAM_CBANK
	.align		4
        /*0078*/ 	.byte	0x04, 0x0a
        /*007a*/ 	.short	(.L_21 - .L_20)
	.align		4
.L_20:
        /*007c*/ 	.word	index@(.nv.constant0._Z13matvec_kernelPKfS0_Pfii)
        /*0080*/ 	.short	0x0380
        /*0082*/ 	.short	0x0020


	//----- nvinfo : EIATTR_SW_WAR
	.align		4
.L_21:
        /*0084*/ 	.byte	0x04, 0x36
        /*0086*/ 	.short	(.L_23 - .L_22)
.L_22:
        /*0088*/ 	.word	0x00000008
.L_23:


//--------------------- .nv.callgraph             --------------------------
	.section	.nv.callgraph,"",@"SHT_CUDA_CALLGRAPH"
	.align	4
	.sectionentsize	8
	.align		4
        /*0000*/ 	.word	0x00000000
	.align		4
        /*0004*/ 	.word	0xffffffff
	.align		4
        /*0008*/ 	.word	0x00000000
	.align		4
        /*000c*/ 	.word	0xfffffffe
	.align		4
        /*0010*/ 	.word	0x00000000
	.align		4
        /*0014*/ 	.word	0xfffffffd
	.align		4
        /*0018*/ 	.word	0x00000000
	.align		4
        /*001c*/ 	.word	0xfffffffc


//--------------------- .text._Z13matvec_kernelPKfS0_Pfii --------------------------
	.section	.text._Z13matvec_kernelPKfS0_Pfii,"ax",@progbits
	.align	128
        .global         _Z13matvec_kernelPKfS0_Pfii
        .type           _Z13matvec_kernelPKfS0_Pfii,@function
        .size           _Z13matvec_kernelPKfS0_Pfii,(.L_x_7 - _Z13matvec_kernelPKfS0_Pfii)
        .other          _Z13matvec_kernelPKfS0_Pfii,@"STO_CUDA_ENTRY STV_DEFAULT"
_Z13matvec_kernelPKfS0_Pfii:
.text._Z13matvec_kernelPKfS0_Pfii:
[----:B------:R-:W-:Y:S01]  /*0000*/  LDC R1, c[0x0][0x37c] ;  /* 0x0000df00ff017b82 */ /* 0x000fe20000000800 */
[----:B------:R-:W0:Y:S07]  /*0010*/  S2R R3, SR_TID.X ;  /* 0x0000000000037919 */ /* 0x000e2e0000002100 */
[----:B------:R-:W0:Y:S01]  /*0020*/  S2UR UR4, SR_CTAID.X ;  /* 0x00000000000479c3 */ /* 0x000e220000002500 */
[----:B------:R-:W1:Y:S07]  /*0030*/  LDCU UR5, c[0x0][0x398] ;  /* 0x00007300ff0577ac */ /* 0x000e6e0008000800 */
[----:B------:R-:W0:Y:S02]  /*0040*/  LDC R0, c[0x0][0x360] ;  /* 0x0000d800ff007b82 */ /* 0x000e240000000800 */
[----:B0-----:R-:W-:-:S05]  /*0050*/  IMAD R0, R0, UR4, R3 ;  /* 0x0000000400007c24 */ /* 0x001fca000f8e0203 */
[----:B-1----:R-:W-:-:S13]  /*0060*/  ISETP.GE.AND P0, PT, R0, UR5, PT ;  /* 0x0000000500007c0c */ /* 0x002fda000bf06270 */
[----:B------:R-:W-:Y:S05]  /*0070*/  @P0 EXIT ;  /* 0x000000000000094d */ /* 0x000fea0003800000 */
[----:B------:R-:W0:Y:S01]  /*0080*/  LDCU UR8, c[0x0][0x39c] ;  /* 0x00007380ff0877ac */ /* 0x000e220008000800 */
[----:B------:R-:W-:Y:S01]  /*0090*/  HFMA2 R15, -RZ, RZ, 0, 0 ;  /* 0x00000000ff0f7431 */ /* 0x000fe200000001ff */
[----:B------:R-:W1:Y:S01]  /*00a0*/  LDCU.64 UR16, c[0x0][0x358] ;  /* 0x00006b00ff1077ac */ /* 0x000e620008000a00 */
[----:B0-----:R-:W-:-:S09]  /*00b0*/  UISETP.GE.AND UP0, UPT, UR8, 0x1, UPT ;  /* 0x000000010800788c */ /* 0x001fd2000bf06270 */
[----:B-1----:R-:W-:Y:S05]  /*00c0*/  BRA.U !UP0, `(.L_x_0) ;  /* 0x0000000908647547 */ /* 0x002fea000b800000 */
[----:B------:R-:W-:Y:S02]  /*00d0*/  UISETP.GE.U32.AND UP1, UPT, UR8, 0x10, UPT ;  /* 0x000000100800788c */ /* 0x000fe4000bf26070 */
[----:B------:R-:W-:Y:S01]  /*00e0*/  IMAD R7, R0, UR8, RZ ;  /* 0x0000000800077c24 */ /* 0x000fe2000f8e02ff */
[----:B------:R-:W-:Y:S01]  /*00f0*/  ULOP3.LUT UR9, UR8, 0xf, URZ, 0xc0, !UPT ;  /* 0x0000000f08097892 */ /* 0x000fe2000f8ec0ff */
[----:B------:R-:W-:Y:S02]  /*0100*/  MOV R15, RZ ;  /* 0x000000ff000f7202 */ /* 0x000fe40000000f00 */
[----:B------:R-:W-:Y:S01]  /*0110*/  MOV R8, RZ ;  /* 0x000000ff00087202 */ /* 0x000fe20000000f00 */
[----:B------:R-:W-:Y:S02]  /*0120*/  UISETP.NE.AND UP0, UPT, UR9, URZ, UPT ;  /* 0x000000ff0900728c */ /* 0x000fe4000bf05270 */
[----:B------:R-:W-:Y:S09]  /*0130*/  BRA.U !UP1, `(.L_x_1) ;  /* 0x0000000509147547 */ /* 0x000ff2000b800000 */
[----:B------:R-:W0:Y:S01]  /*0140*/  LDCU.128 UR12, c[0x0][0x380] ;  /* 0x00007000ff0c77ac */ /* 0x000e220008000c00 */
[----:B------:R-:W-:Y:S02]  /*0150*/  MOV R15, RZ ;  /* 0x000000ff000f7202 */ /* 0x000fe40000000f00 */
[----:B------:R-:W-:Y:S01]  /*0160*/  MOV R6, R7 ;  /* 0x0000000700067202 */ /* 0x000fe20000000f00 */
[----:B------:R-:W-:-:S04]  /*0170*/  ULOP3.LUT UR10, UR8, 0x7ffffff0, URZ, 0xc0, !UPT ;  /* 0x7ffffff0080a7892 */ /* 0x000fc8000f8ec0ff */
[----:B------:R-:W-:Y:S02]  /*0180*/  UIADD3 UR11, UPT, UPT, -UR10, URZ, URZ ;  /* 0x000000ff0a0b7290 */ /* 0x000fe4000fffe1ff */
[----:B------:R-:W-:Y:S01]  /*0190*/  MOV R8, UR10 ;  /* 0x0000000a00087c02 */ /* 0x000fe20008000f00 */
[----:B0-----:R-:W-:Y:S02]  /*01a0*/  UIADD3 UR4, UP2, UPT, UR14, 0x20, URZ ;  /* 0x000000200e047890 */ /* 0x001fe4000ff5e0ff */
[----:B------:R-:W-:Y:S02]  /*01b0*/  UIADD3 UR6, UP1, UPT, UR12, 0x20, URZ ;  /* 0x000000200c067890 */ /* 0x000fe4000ff3e0ff */
[----:B------:R-:W-:Y:S02]  /*01c0*/  UIADD3.X UR5, UPT, UPT, URZ, UR15, URZ, UP2, !UPT ;  /* 0x0000000fff057290 */ /* 0x000fe400097fe4ff */
[----:B------:R-:W-:Y:S01]  /*01d0*/  MOV R2, UR4 ;  /* 0x0000000400027c02 */ /* 0x000fe20008000f00 */
[----:B------:R-:W-:-:S03]  /*01e0*/  UIADD3.X UR7, UPT, UPT, URZ, UR13, URZ, UP1, !UPT ;  /* 0x0000000dff077290 */ /* 0x000fc60008ffe4ff */
[----:B------:R-:W-:-:S09]  /*01f0*/  MOV R3, UR5 ;  /* 0x0000000500037c02 */ /* 0x000fd20008000f00 */
.L_x_2:
[----:B------:R-:W-:Y:S01]  /*0200*/  MOV R4, UR6 ;  /* 0x0000000600047c02 */ /* 0x000fe20008000f00 */
[----:B------:R-:W2:Y:S01]  /*0210*/  LDG.E R17, desc[UR16][R2.64+-0x20] ;  /* 0xffffe01002117981 */ /* 0x000ea2000c1e1900 */
[----:B------:R-:W-:-:S03]  /*0220*/  MOV R5, UR7 ;  /* 0x0000000700057c02 */ /* 0x000fc60008000f00 */
[----:B------:R-:W3:Y:S01]  /*0230*/  LDG.E R25, desc[UR16][R2.64+-0x1c] ;  /* 0xffffe41002197981 */ /* 0x000ee2000c1e1900 */
[----:B------:R-:W-:-:S03]  /*0240*/  IMAD.WIDE R4, R6, 0x4, R4 ;  /* 0x0000000406047825 */ /* 0x000fc600078e0204 */
[----:B------:R-:W4:Y:S04]  /*0250*/  LDG.E R19, desc[UR16][R2.64+-0x18] ;  /* 0xffffe81002137981 */ /* 0x000f28000c1e1900 */
[----:B------:R-:W2:Y:S04]  /*0260*/  LDG.E R16, desc[UR16][R4.64+-0x20] ;  /* 0xffffe01004107981 */ /* 0x000ea8000c1e1900 */
[----:B------:R-:W3:Y:S04]  /*0270*/  LDG.E R18, desc[UR16][R4.64+-0x1c] ;  /* 0xffffe41004127981 */ /* 0x000ee8000c1e1900 */
[----:B------:R-:W4:Y:S04]  /*0280*/  LDG.E R20, desc[UR16][R4.64+-0x18] ;  /* 0xffffe81004147981 */ /* 0x000f28000c1e1900 */
[----:B------:R-:W5:Y:S04]  /*0290*/  LDG.E R22, desc[UR16][R2.64+-0x14] ;  /* 0xffffec1002167981 */ /* 0x000f68000c1e1900 */
        /* <DEDUP_REMOVED lines=8> */
[----:B------:R-:W5:Y:S01]  /*0320*/  LDG.E R14, desc[UR16][R4.64+-0x4] ;  /* 0xfffffc10040e7981 */ /* 0x000f62000c1e1900 */
[----:B--2---:R-:W-:-:S03]  /*0330*/  FFMA R17, R16, R17, R15 ;  /* 0x0000001110117223 */ /* 0x004fc6000000000f */
[----:B------:R-:W2:Y:S04]  /*0340*/  LDG.E R15, desc[UR16][R2.64] ;  /* 0x00000010020f7981 */ /* 0x000ea8000c1e1900 */
[----:B------:R-:W2:Y:S01]  /*0350*/  LDG.E R16, desc[UR16][R4.64] ;  /* 0x0000001004107981 */ /* 0x000ea2000c1e1900 */
[----:B---3--:R-:W-:-:S03]  /*0360*/  FFMA R25, R18, R25, R17 ;  /* 0x0000001912197223 */ /* 0x008fc60000000011 */
[----:B------:R-:W3:Y:S01]  /*0370*/  LDG.E R17, desc[UR16][R2.64+0x4] ;  /* 0x0000041002117981 */ /* 0x000ee2000c1e1900 */
[----:B----4-:R-:W-:-:S03]  /*0380*/  FFMA R26, R20, R19, R25 ;  /* 0x00000013141a7223 */ /* 0x010fc60000000019 */
[----:B------:R-:W3:Y:S04]  /*0390*/  LDG.E R18, desc[UR16][R4.64+0x4] ;  /* 0x0000041004127981 */ /* 0x000ee8000c1e1900 */
[----:B------:R-:W4:Y:S01]  /*03a0*/  LDG.E R20, desc[UR16][R2.64+0x8] ;  /* 0x0000081002147981 */ /* 0x000f22000c1e1900 */
[----:B-----5:R-:W-:-:S03]  /*03b0*/  FFMA R25, R21, R22, R26 ;  /* 0x0000001615197223 */ /* 0x020fc6000000001a */
[----:B------:R-:W4:Y:S04]  /*03c0*/  LDG.E R19, desc[UR16][R4.64+0x8] ;  /* 0x0000081004137981 */ /* 0x000f28000c1e1900 */
[----:B------:R-:W5:Y:S01]  /*03d0*/  LDG.E R22, desc[UR16][R2.64+0xc] ;  /* 0x00000c1002167981 */ /* 0x000f62000c1e1900 */
[----:B------:R-:W-:-:S03]  /*03e0*/  FFMA R25, R24, R23, R25 ;  /* 0x0000001718197223 */ /* 0x000fc60000000019 */
[----:B------:R-:W5:Y:S04]  /*03f0*/  LDG.E R21, desc[UR16][R4.64+0xc] ;  /* 0x00000c1004157981 */ /* 0x000f68000c1e1900 */
[----:B------:R-:W5:Y:S01]  /*0400*/  LDG.E R24, desc[UR16][R2.64+0x10] ;  /* 0x0000101002187981 */ /* 0x000f62000c1e1900 */
[----:B------:R-:W-:-:S03]  /*0410*/  FFMA R25, R10, R9, R25 ;  /* 0x000000090a197223 */ /* 0x000fc60000000019 */
[----:B------:R-:W5:Y:S04]  /*0420*/  LDG.E R23, desc[UR16][R4.64+0x10] ;  /* 0x0000101004177981 */ /* 0x000f68000c1e1900 */
[----:B------:R-:W5:Y:S01]  /*0430*/  LDG.E R10, desc[UR16][R2.64+0x14] ;  /* 0x00001410020a7981 */ /* 0x000f62000c1e1900 */
[----:B------:R-:W-:-:S03]  /*0440*/  FFMA R27, R12, R11, R25 ;  /* 0x0000000b0c1b7223 */ /* 0x000fc60000000019 */
[----:B------:R-:W5:Y:S04]  /*0450*/  LDG.E R9, desc[UR16][R4.64+0x14] ;  /* 0x0000141004097981 */ /* 0x000f68000c1e1900 */
[----:B------:R-:W5:Y:S04]  /*0460*/  LDG.E R11, desc[UR16][R2.64+0x18] ;  /* 0x00001810020b7981 */ /* 0x000f68000c1e1900 */
[----:B------:R-:W5:Y:S04]  /*0470*/  LDG.E R12, desc[UR16][R4.64+0x18] ;  /* 0x00001810040c7981 */ /* 0x000f68000c1e1900 */
[----:B------:R-:W5:Y:S04]  /*0480*/  LDG.E R25, desc[UR16][R4.64+0x1c] ;  /* 0x00001c1004197981 */ /* 0x000f68000c1e1900 */
[----:B------:R0:W5:Y:S01]  /*0490*/  LDG.E R26, desc[UR16][R2.64+0x1c] ;  /* 0x00001c10021a7981 */ /* 0x000162000c1e1900 */
[----:B------:R-:W-:Y:S01]  /*04a0*/  FFMA R13, R14, R13, R27 ;  /* 0x0000000d0e0d7223 */ /* 0x000fe2000000001b */
[----:B------:R-:W-:-:S04]  /*04b0*/  UIADD3 UR11, UPT, UPT, UR11, 0x10, URZ ;  /* 0x000000100b0b7890 */ /* 0x000fc8000fffe0ff */
[----:B------:R-:W-:Y:S01]  /*04c0*/  UISETP.NE.AND UP1, UPT, UR11, URZ, UPT ;  /* 0x000000ff0b00728c */ /* 0x000fe2000bf25270 */
[----:B0-----:R-:W-:Y:S02]  /*04d0*/  IADD3 R2, P0, PT, R2, 0x40, RZ ;  /* 0x0000004002027810 */ /* 0x001fe40007f1e0ff */
[----:B------:R-:W-:Y:S02]  /*04e0*/  IADD3 R6, PT, PT, R6, 0x10, RZ ;  /* 0x0000001006067810 */ /* 0x000fe40007ffe0ff */
[----:B------:R-:W-:Y:S01]  /*04f0*/  IADD3.X R3, PT, PT, RZ, R3, RZ, P0, !PT ;  /* 0x00000003ff037210 */ /* 0x000fe200007fe4ff */
[----:B--2---:R-:W-:-:S04]  /*0500*/  FFMA R13, R16, R15, R13 ;  /* 0x0000000f100d7223 */ /* 0x004fc8000000000d */
[----:B---3--:R-:W-:-:S04]  /*0510*/  FFMA R18, R18, R17, R13 ;  /* 0x0000001112127223 */ /* 0x008fc8000000000d */
[----:B----4-:R-:W-:-:S04]  /*0520*/  FFMA R18, R19, R20, R18 ;  /* 0x0000001413127223 */ /* 0x010fc80000000012 */
[----:B-----5:R-:W-:-:S04]  /*0530*/  FFMA R18, R21, R22, R18 ;  /* 0x0000001615127223 */ /* 0x020fc80000000012 */
[----:B------:R-:W-:-:S04]  /*0540*/  FFMA R18, R23, R24, R18 ;  /* 0x0000001817127223 */ /* 0x000fc80000000012 */
[----:B------:R-:W-:-:S04]  /*0550*/  FFMA R9, R9, R10, R18 ;  /* 0x0000000a09097223 */ /* 0x000fc80000000012 */
[----:B------:R-:W-:-:S04]  /*0560*/  FFMA R12, R12, R11, R9 ;  /* 0x0000000b0c0c7223 */ /* 0x000fc80000000009 */
[----:B------:R-:W-:Y:S01]  /*0570*/  FFMA R15, R25, R26, R12 ;  /* 0x0000001a190f7223 */ /* 0x000fe2000000000c */
[----:B------:R-:W-:Y:S06]  /*0580*/  BRA.U UP1, `(.L_x_2) ;  /* 0xfffffffd011c7547 */ /* 0x000fec000b83ffff */
.L_x_1:
[----:B------:R-:W-:Y:S05]  /*0590*/  BRA.U !UP0, `(.L_x_0) ;  /* 0x0000000508307547 */ /* 0x000fea000b800000 */
[----:B------:R-:W-:Y:S02]  /*05a0*/  UISETP.GE.U32.AND UP0, UPT, UR9, 0x8, UPT ;  /* 0x000000080900788c */ /* 0x000fe4000bf06070 */
[----:B------:R-:W-:-:S04]  /*05b0*/  ULOP3.LUT UR5, UR8, 0x7, URZ, 0xc0, !UPT ;  /* 0x0000000708057892 */ /* 0x000fc8000f8ec0ff */
[----:B------:R-:W-:-:S03]  /*05c0*/  UISETP.NE.AND UP1, UPT, UR5, URZ, UPT ;  /* 0x000000ff0500728c */ /* 0x000fc6000bf25270 */
[----:B------:R-:W-:Y:S08]  /*05d0*/  BRA.U !UP0, `(.L_x_3) ;  /* 0x0000000108787547 */ /* 0x000ff0000b800000 */
[----:B------:R-:W0:Y:S01]  /*05e0*/  LDC.64 R2, c[0x0][0x380] ;  /* 0x0000e000ff027b82 */ /* 0x000e220000000a00 */
[----:B------:R-:W-:-:S07]  /*05f0*/  IADD3 R9, PT, PT, R7, R8, RZ ;  /* 0x0000000807097210 */ /* 0x000fce0007ffe0ff */
[----:B------:R-:W1:Y:S01]  /*0600*/  LDC.64 R4, c[0x0][0x388] ;  /* 0x0000e200ff047b82 */ /* 0x000e620000000a00 */
[----:B0-----:R-:W-:-:S05]  /*0610*/  IMAD.WIDE R2, R9, 0x4, R2 ;  /* 0x0000000409027825 */ /* 0x001fca00078e0202 */
[----:B------:R-:W2:Y:S01]  /*0620*/  LDG.E R10, desc[UR16][R2.64] ;  /* 0x00000010020a7981 */ /* 0x000ea2000c1e1900 */
[----:B-1----:R-:W-:-:S03]  /*0630*/  IMAD.WIDE.U32 R4, R8, 0x4, R4 ;  /* 0x0000000408047825 */ /* 0x002fc600078e0004 */
[----:B------:R-:W3:Y:S04]  /*0640*/  LDG.E R13, desc[UR16][R2.64+0x4] ;  /* 0x00000410020d7981 */ /* 0x000ee8000c1e1900 */
[----:B------:R-:W2:Y:S04]  /*0650*/  LDG.E R11, desc[UR16][R4.64] ;  /* 0x00000010040b7981 */ /* 0x000ea8000c1e1900 */
[----:B------:R-:W3:Y:S04]  /*0660*/  LDG.E R12, desc[UR16][R4.64+0x4] ;  /* 0x00000410040c7981 */ /* 0x000ee8000c1e1900 */
[----:B------:R-:W4:Y:S04]  /*0670*/  LDG.E R17, desc[UR16][R2.64+0x8] ;  /* 0x0000081002117981 */ /* 0x000f28000c1e1900 */
        /* <DEDUP_REMOVED lines=11> */
[----:B------:R-:W-:Y:S01]  /*0730*/  IADD3 R8, PT, PT, R8, 0x8, RZ ;  /* 0x0000000808087810 */ /* 0x000fe20007ffe0ff */
[----:B--2---:R-:W-:-:S04]  /*0740*/  FFMA R10, R10, R11, R15 ;  /* 0x0000000b0a0a7223 */ /* 0x004fc8000000000f */
[----:B---3--:R-:W-:-:S04]  /*0750*/  FFMA R10, R13, R12, R10 ;  /* 0x0000000c0d0a7223 */ /* 0x008fc8000000000a */
[----:B----4-:R-:W-:-:S04]  /*0760*/  FFMA R10, R17, R14, R10 ;  /* 0x0000000e110a7223 */ /* 0x010fc8000000000a */
[----:B-----5:R-:W-:-:S04]  /*0770*/  FFMA R10, R19, R16, R10 ;  /* 0x00000010130a7223 */ /* 0x020fc8000000000a */
[----:B------:R-:W-:-:S04]  /*0780*/  FFMA R10, R21, R18, R10 ;  /* 0x00000012150a7223 */ /* 0x000fc8000000000a */
[----:B------:R-:W-:-:S04]  /*0790*/  FFMA R23, R23, R20, R10 ;  /* 0x0000001417177223 */ /* 0x000fc8000000000a */
[----:B------:R-:W-:-:S04]  /*07a0*/  FFMA R6, R6, R9, R23 ;  /* 0x0000000906067223 */ /* 0x000fc80000000017 */
[----:B------:R-:W-:-:S07]  /*07b0*/  FFMA R15, R25, R22, R6 ;  /* 0x00000016190f7223 */ /* 0x000fce0000000006 */
.L_x_3:
        /* <DEDUP_REMOVED lines=17> */
[----:B------:R-:W5:Y:S01]  /*08d0*/  LDG.E R14, desc[UR16][R4.64+0xc] ;  /* 0x00000c10040e7981 */ /* 0x000f62000c1e1900 */
[----:B------:R-:W-:Y:S01]  /*08e0*/  IADD3 R8, PT, PT, R8, 0x4, RZ ;  /* 0x0000000408087810 */ /* 0x000fe20007ffe0ff */
[----:B--2---:R-:W-:-:S04]  /*08f0*/  FFMA R6, R6, R9, R15 ;  /* 0x0000000906067223 */ /* 0x004fc8000000000f */
[----:B---3--:R-:W-:-:S04]  /*0900*/  FFMA R6, R11, R10, R6 ;  /* 0x0000000a0b067223 */ /* 0x008fc80000000006 */
[----:B----4-:R-:W-:-:S04]  /*0910*/  FFMA R6, R13, R12, R6 ;  /* 0x0000000c0d067223 */ /* 0x010fc80000000006 */
[----:B-----5:R-:W-:-:S07]  /*0920*/  FFMA R15, R17, R14, R6 ;  /* 0x0000000e110f7223 */ /* 0x020fce0000000006 */
.L_x_4:
[----:B------:R-:W-:Y:S05]  /*0930*/  BRA.U !UP1, `(.L_x_0) ;  /* 0x0000000109487547 */ /* 0x000fea000b800000 */
[----:B------:R-:W0:Y:S01]  /*0940*/  LDC.64 R2, c[0x0][0x388] ;  /* 0x0000e200ff027b82 */ /* 0x000e220000000a00 */
[----:B------:R-:W-:Y:S01]  /*0950*/  IADD3 R7, PT, PT, R7, R8, RZ ;  /* 0x0000000807077210 */ /* 0x000fe20007ffe0ff */
[----:B------:R-:W-:-:S06]  /*0960*/  UIADD3 UR4, UPT, UPT, -UR4, URZ, URZ ;  /* 0x000000ff04047290 */ /* 0x000fcc000fffe1ff */
[----:B------:R-:W1:Y:S01]  /*0970*/  LDC.64 R10, c[0x0][0x380] ;  /* 0x0000e000ff0a7b82 */ /* 0x000e620000000a00 */
[----:B0-----:R-:W-:-:S03]  /*0980*/  IMAD.WIDE.U32 R2, R8, 0x4, R2 ;  /* 0x0000000408027825 */ /* 0x001fc600078e0002 */
[----:B------:R-:W-:Y:S02]  /*0990*/  MOV R6, R2 ;  /* 0x0000000200067202 */ /* 0x000fe40000000f00 */
[----:B------:R-:W-:-:S07]  /*09a0*/  MOV R5, R3 ;  /* 0x0000000300057202 */ /* 0x000fce0000000f00 */
.L_x_5:
[----:B-1----:R-:W-:Y:S01]  /*09b0*/  IMAD.WIDE R2, R7, 0x4, R10 ;  /* 0x0000000407027825 */ /* 0x002fe200078e020a */
[----:B------:R-:W-:-:S05]  /*09c0*/  MOV R4, R6 ;  /* 0x0000000600047202 */ /* 0x000fca0000000f00 */
[----:B------:R-:W2:Y:S04]  /*09d0*/  LDG.E R2, desc[UR16][R2.64] ;  /* 0x0000001002027981 */ /* 0x000ea8000c1e1900 */
[----:B------:R0:W2:Y:S01]  /*09e0*/  LDG.E R4, desc[UR16][R4.64] ;  /* 0x0000001004047981 */ /* 0x0000a2000c1e1900 */
[----:B------:R-:W-:Y:S01]  /*09f0*/  UIADD3 UR4, UPT, UPT, UR4, 0x1, URZ ;  /* 0x0000000104047890 */ /* 0x000fe2000fffe0ff */
[----:B------:R-:W-:Y:S02]  /*0a00*/  IADD3 R6, P0, PT, R6, 0x4, RZ ;  /* 0x0000000406067810 */ /* 0x000fe40007f1e0ff */
[----:B------:R-:W-:Y:S01]  /*0a10*/  IADD3 R7, PT, PT, R7, 0x1, RZ ;  /* 0x0000000107077810 */ /* 0x000fe20007ffe0ff */
[----:B------:R-:W-:Y:S01]  /*0a20*/  UISETP.NE.AND UP0, UPT, UR4, URZ, UPT ;  /* 0x000000ff0400728c */ /* 0x000fe2000bf05270 */
[----:B0-----:R-:W-:Y:S01]  /*0a30*/  IADD3.X R5, PT, PT, RZ, R5, RZ, P0, !PT ;  /* 0x00000005ff057210 */ /* 0x001fe200007fe4ff */
[----:B--2---:R-:W-:-:S07]  /*0a40*/  FFMA R15, R2, R4, R15 ;  /* 0x00000004020f7223 */ /* 0x004fce000000000f */
[----:B------:R-:W-:Y:S05]  /*0a50*/  BRA.U UP0, `(.L_x_5) ;  /* 0xfffffffd00d47547 */ /* 0x000fea000b83ffff */
.L_x_0:
[----:B------:R-:W0:Y:S02]  /*0a60*/  LDC.64 R2, c[0x0][0x390] ;  /* 0x0000e400ff027b82 */ /* 0x000e240000000a00 */
[----:B0-----:R-:W-:-:S05]  /*0a70*/  IMAD.WIDE R2, R0, 0x4, R2 ;  /* 0x0000000400027825 */ /* 0x001fca00078e0202 */
[----:B------:R-:W-:Y:S01]  /*0a80*/  STG.E desc[UR16][R2.64], R15 ;  /* 0x0000000f02007986 */ /* 0x000fe2000c101910 */
[----:B------:R-:W-:Y:S05]  /*0a90*/  EXIT ;  /* 0x000000000000794d */ /* 0x000fea0003800000 */
.L_x_6:
[----:B------:R-:W-:-:S00]  /*0aa0*/  BRA `(.L_x_6) ;  /* 0xfffffffc00fc7947 */ /* 0x000fc0000383ffff */
[----:B------:R-:W-:-:S00]  /*0ab0*/  NOP ;  /* 0x0000000000007918 */ /* 0x000fc00000000000 */
        /* <DEDUP_REMOVED lines=12> */
.L_x_7:


//--------------------- .nv.shared.reserved.0     --------------------------
	.section	.nv.shared.reserved.0,"aw",@nobits
	.weak		__nv_reservedSMEM_offset_0_alias
	.size		__nv_reservedSMEM_offset_0_alias, 0, 64
	.other		__nv_reservedSMEM_offset_0_alias,@"STO_CUDA_RESERVED_SHARED STV_DEFAULT"
__nv_reservedSMEM_offset_0_alias:
	.zero		0
	.zero		64


//--------------------- .nv.constant0._Z13matvec_kernelPKfS0_Pfii --------------------------
	.section	.nv.constant0._Z13matvec_kernelPKfS0_Pfii,"a",@progbits
	.sectionflags	@""
	.align	4
.nv.constant0._Z13matvec_kernelPKfS0_Pfii:
	.zero		928


//--------------------- SYMBOLS --------------------------

	.type		.nv.reservedSmem.offset0,@object
	.size		.nv.reservedSmem.offset0,0x4
